//
// Generated by NVIDIA NVVM Compiler
//
// Compiler Build ID: CL-36424714
// Cuda compilation tools, release 13.0, V13.0.88
// Based on NVVM 20.0.0
//

.version 9.0
.target sm_100
.address_size 64

	// .globl	_Z13reverse_arrayPfi

.visible .entry _Z13reverse_arrayPfi(
	.param .u64 .ptr .align 1 _Z13reverse_arrayPfi_param_0,
	.param .u32 _Z13reverse_arrayPfi_param_1
)
{
	.reg .pred 	%p<2>;
	.reg .b32 	%r<8>;
	.reg .b32 	%f<2>;
	.reg .b64 	%rd<7>;

	ld.param.u64 	%rd1, [_Z13reverse_arrayPfi_param_0];
	ld.param.u32 	%r3, [_Z13reverse_arrayPfi_param_1];
	mov.u32 	%r4, %tid.x;
	mov.u32 	%r5, %ntid.x;
	mov.u32 	%r6, %ctaid.x;
	mad.lo.s32 	%r1, %r5, %r6, %r4;
	not.b32 	%r7, %r1;
	add.s32 	%r2, %r3, %r7;
	setp.ge.s32 	%p1, %r1, %r2;
	@%p1 bra 	$L__BB0_2;
	cvta.to.global.u64 	%rd2, %rd1;
	mul.wide.s32 	%rd3, %r2, 4;
	add.s64 	%rd4, %rd2, %rd3;
	ld.global.f32 	%f1, [%rd4];
	mul.wide.s32 	%rd5, %r1, 4;
	add.s64 	%rd6, %rd2, %rd5;
	st.global.f32 	[%rd6], %f1;
$L__BB0_2:
	ret;

}


// ===== COMPILED SASS (sm_100) =====

	.target	sm_100

	.elftype	@"ET_EXEC"


//--------------------- .note.nv.tkinfo           --------------------------
	.section	.note.nv.tkinfo,"",@"SHT_NOTE"
	.sectionflags	@"SHF_NOTE_NV_TKINFO"
	.tkinfo
        /*0018*/ 	.word	0x00000002
        /*0030*/ 	.string	""
        /*0030*/ 	.string	"ptxas"
        /*0030*/ 	.string	"Cuda compilation tools, release 13.0, V13.0.88"
        /*0030*/ 	.string	"Build cuda_13.0.r13.0/compiler.36424714_0"
        /*0030*/ 	.string	"-arch sm_100 -m 64 "



//--------------------- .note.nv.cuinfo           --------------------------
	.section	.note.nv.cuinfo,"",@"SHT_NOTE"
	.sectionflags	@"SHF_NOTE_NV_CUINFO"
        /*0018*/ 	.short	0x0002
        /*001a*/ 	.short	0x0064
        /*001c*/ 	.short	0x0082
	.zero		2


//--------------------- .nv.info                  --------------------------
	.section	.nv.info,"",@"SHT_CUDA_INFO"
	.align	4


	//----- nvinfo : EIATTR_REGCOUNT
	.align		4
        /*0000*/ 	.byte	0x04, 0x2f
        /*0002*/ 	.short	(.L_1 - .L_0)
	.align		4
.L_0:
        /*0004*/ 	.word	index@(_Z13reverse_arrayPfi)
        /*0008*/ 	.word	0x0000000a


	//----- nvinfo : EIATTR_FRAME_SIZE
	.align		4
.L_1:
        /*000c*/ 	.byte	0x04, 0x11
        /*000e*/ 	.short	(.L_3 - .L_2)
	.align		4
.L_2:
        /*0010*/ 	.word	index@(_Z13reverse_arrayPfi)
        /*0014*/ 	.word	0x00000000


	//----- nvinfo : EIATTR_MIN_STACK_SIZE
	.align		4
.L_3:
        /*0018*/ 	.byte	0x04, 0x12
        /*001a*/ 	.short	(.L_5 - .L_4)
	.align		4
.L_4:
        /*001c*/ 	.word	index@(_Z13reverse_arrayPfi)
        /*0020*/ 	.word	0x00000000
.L_5:


//--------------------- .nv.compat                --------------------------
	.section	.nv.compat,"",@"SHT_CUDA_COMPAT_INFO"
	.align	4
        /*0000*/ 	.byte	0x02, 0x09, 0x00, 0x00, 0x02, 0x02, 0x01, 0x00, 0x02, 0x05, 0x05, 0x00, 0x03, 0x07, 0x01, 0x01
        /*0010*/ 	.byte	0x02, 0x03, 0x00, 0x00, 0x02, 0x06, 0x01, 0x00, 0x04, 0x0b, 0x08, 0x00, 0x09, 0x00, 0x00, 0x00
        /*0020*/ 	.byte	0x00, 0x00, 0x00, 0x00


//--------------------- .nv.info._Z13reverse_arrayPfi --------------------------
	.section	.nv.info._Z13reverse_arrayPfi,"",@"SHT_CUDA_INFO"
	.sectionflags	@""
	.align	4


	//----- nvinfo : EIATTR_CUDA_API_VERSION
	.align		4
        /*0000*/ 	.byte	0x04, 0x37
        /*0002*/ 	.short	(.L_7 - .L_6)
.L_6:
        /*0004*/ 	.word	0x00000082


	//----- nvinfo : EIATTR_KPARAM_INFO
	.align		4
.L_7:
        /*0008*/ 	.byte	0x04, 0x17
        /*000a*/ 	.short	(.L_9 - .L_8)
.L_8:
        /*000c*/ 	.word	0x00000000
        /*0010*/ 	.short	0x0001
        /*0012*/ 	.short	0x0008
        /*0014*/ 	.byte	0x00, 0xf0, 0x11, 0x00


	//----- nvinfo : EIATTR_KPARAM_INFO
	.align		4
.L_9:
        /*0018*/ 	.byte	0x04, 0x17
        /*001a*/ 	.short	(.L_11 - .L_10)
.L_10:
        /*001c*/ 	.word	0x00000000
        /*0020*/ 	.short	0x0000
        /*0022*/ 	.short	0x0000
        /*0024*/ 	.byte	0x00, 0xf5, 0x21, 0x00


	//----- nvinfo : EIATTR_SPARSE_MMA_MASK
	.align		4
.L_11:
        /*0028*/ 	.byte	0x03, 0x50
        /*002a*/ 	.short	0x0000


	//----- nvinfo : EIATTR_MAXREG_COUNT
	.align		4
        /*002c*/ 	.byte	0x03, 0x1b
        /*002e*/ 	.short	0x00ff


	//----- nvinfo : EIATTR_MERCURY_ISA_VERSION
	.align		4
        /*0030*/ 	.byte	0x03, 0x5f
        /*0032*/ 	.short	0x0101


	//----- nvinfo : EIATTR_VRC_CTA_INIT_COUNT
	.align		4
        /*0034*/ 	.byte	0x02, 0x4a
	.zero		1
	.zero		1


	//----- nvinfo : EIATTR_EXIT_INSTR_OFFSETS
	.align		4
        /*0038*/ 	.byte	0x04, 0x1c
        /*003a*/ 	.short	(.L_13 - .L_12)


	//   ....[0]....
.L_12:
        /*003c*/ 	.word	0x00000090


	//   ....[1]....
        /*0040*/ 	.word	0x00000100


	//----- nvinfo : EIATTR_CBANK_PARAM_SIZE
	.align		4
.L_13:
        /*0044*/ 	.byte	0x03, 0x19
        /*0046*/ 	.short	0x000c


	//----- nvinfo : EIATTR_PARAM_CBANK
	.align		4
        /*0048*/ 	.byte	0x04, 0x0a
        /*004a*/ 	.short	(.L_15 - .L_14)
	.align		4
.L_14:
        /*004c*/ 	.word	index@(.nv.constant0._Z13reverse_arrayPfi)
        /*0050*/ 	.short	0x0380
        /*0052*/ 	.short	0x000c


	//----- nvinfo : EIATTR_SW_WAR
	.align		4
.L_15:
        /*0054*/ 	.byte	0x04, 0x36
        /*0056*/ 	.short	(.L_17 - .L_16)
.L_16:
        /*0058*/ 	.word	0x00000008
.L_17:


//--------------------- .nv.callgraph             --------------------------
	.section	.nv.callgraph,"",@"SHT_CUDA_CALLGRAPH"
	.align	4
	.sectionentsize	8
	.align		4
        /*0000*/ 	.word	0x00000000
	.align		4
        /*0004*/ 	.word	0xffffffff
	.align		4
        /*0008*/ 	.word	0x00000000
	.align		4
        /*000c*/ 	.word	0xfffffffe
	.align		4
        /*0010*/ 	.word	0x00000000
	.align		4
        /*0014*/ 	.word	0xfffffffd
	.align		4
        /*0018*/ 	.word	0x00000000
	.align		4
        /*001c*/ 	.word	0xfffffffc


//--------------------- .text._Z13reverse_arrayPfi --------------------------
	.section	.text._Z13reverse_arrayPfi,"ax",@progbits
	.align	128
        .global         _Z13reverse_arrayPfi
        .type           _Z13reverse_arrayPfi,@function
        .size           _Z13reverse_arrayPfi,(.L_x_1 - _Z13reverse_arrayPfi)
        .other          _Z13reverse_arrayPfi,@"STO_CUDA_ENTRY STV_DEFAULT"
_Z13reverse_arrayPfi:
.text._Z13reverse_arrayPfi:
[----:B------:R-:W-:Y:S01]  /*0000*/  LDC R1, c[0x0][0x37c] ;  /* 0x0000df00ff017b82 */ /* 0x000fe20000000800 */
[----:B------:R-:W0:Y:S01]  /*0010*/  S2R R7, SR_TID.X ;  /* 0x0000000000077919 */ /* 0x000e220000002100 */
[----:B------:R-:W0:Y:S01]  /*0020*/  LDCU UR4, c[0x0][0x360] ;  /* 0x00006c00ff0477ac */ /* 0x000e220008000800 */
[----:B------:R-:W0:Y:S01]  /*0030*/  S2R R0, SR_CTAID.X ;  /* 0x0000000000007919 */ /* 0x000e220000002500 */
[----:B------:R-:W1:Y:S01]  /*0040*/  LDCU UR5, c[0x0][0x388] ;  /* 0x00007100ff0577ac */ /* 0x000e620008000800 */
[----:B0-----:R-:W-:-:S05]  /*0050*/  IMAD R7, R0, UR4, R7 ;  /* 0x0000000400077c24 */ /* 0x001fca000f8e0207 */
[----:B------:R-:W-:-:S04]  /*0060*/  LOP3.LUT R0, RZ, R7, RZ, 0x33, !PT ;  /* 0x00000007ff007212 */ /* 0x000fc800078e33ff */
[----:B-1----:R-:W-:-:S04]  /*0070*/  IADD3 R0, PT, PT, R0, UR5, RZ ;  /* 0x0000000500007c10 */ /* 0x002fc8000fffe0ff */
[----:B------:R-:W-:-:S13]  /*0080*/  ISETP.GE.AND P0, PT, R7, R0, PT ;  /* 0x000000000700720c */ /* 0x000fda0003f06270 */
[----:B------:R-:W-:Y:S05]  /*0090*/  @P0 EXIT ;  /* 0x000000000000094d */ /* 0x000fea0003800000 */
[----:B------:R-:W0:Y:S01]  /*00a0*/  LDC.64 R4, c[0x0][0x380] ;  /* 0x0000e000ff047b82 */ /* 0x000e220000000a00 */
[----:B------:R-:W1:Y:S01]  /*00b0*/  LDCU.64 UR4, c[0x0][0x358] ;  /* 0x00006b00ff0477ac */ /* 0x000e620008000a00 */
[----:B0-----:R-:W-:-:S06]  /*00c0*/  IMAD.WIDE R2, R0, 0x4, R4 ;  /* 0x0000000400027825 */ /* 0x001fcc00078e0204 */
[----:B-1----:R-:W2:Y:S01]  /*00d0*/  LDG.E R3, desc[UR4][R2.64] ;  /* 0x0000000402037981 */ /* 0x002ea2000c1e1900 */
[----:B------:R-:W-:-:S05]  /*00e0*/  IMAD.WIDE R4, R7, 0x4, R4 ;  /* 0x0000000407047825 */ /* 0x000fca00078e0204 */
[----:B--2---:R-:W-:Y:S01]  /*00f0*/  STG.E desc[UR4][R4.64], R3 ;  /* 0x0000000304007986 */ /* 0x004fe2000c101904 */
[----:B------:R-:W-:Y:S05]  /*0100*/  EXIT ;  /* 0x000000000000794d */ /* 0x000fea0003800000 */
.L_x_0:
[----:B------:R-:W-:-:S00]  /*0110*/  BRA `(.L_x_0) ;  /* 0xfffffffc00fc7947 */ /* 0x000fc0000383ffff */
[----:B------:R-:W-:-:S00]  /*0120*/  NOP ;  /* 0x0000000000007918 */ /* 0x000fc00000000000 */
        /* <DEDUP_REMOVED lines=13> */
.L_x_1:


//--------------------- .nv.shared.reserved.0     --------------------------
	.section	.nv.shared.reserved.0,"aw",@nobits
	.weak		__nv_reservedSMEM_offset_0_alias
	.size		__nv_reservedSMEM_offset_0_alias, 0, 64
	.other		__nv_reservedSMEM_offset_0_alias,@"STO_CUDA_RESERVED_SHARED STV_DEFAULT"
__nv_reservedSMEM_offset_0_alias:
	.zero		0
	.zero		64


//--------------------- .nv.constant0._Z13reverse_arrayPfi --------------------------
	.section	.nv.constant0._Z13reverse_arrayPfi,"a",@progbits
	.sectionflags	@""
	.align	4
.nv.constant0._Z13reverse_arrayPfi:
	.zero		908


//--------------------- SYMBOLS --------------------------

	.type		.nv.reservedSmem.offset0,@object
	.size		.nv.reservedSmem.offset0,0x4
